	.headerflags	@"EF_CUDA_TEXMODE_UNIFIED EF_CUDA_64BIT_ADDRESS EF_CUDA_SM86 EF_CUDA_VIRTUAL_SM(EF_CUDA_SM86)"
	.elftype	@"ET_EXEC"


//--------------------- .nv.info                  --------------------------
	.section	.nv.info,"",@"SHT_CUDA_INFO"
	.align	4


	//----- nvinfo : EIATTR_REGCOUNT
	.align		4
        /*0000*/ 	.byte	0x04, 0x2f
        /*0002*/ 	.short	(.L_1 - .L_0)
	.align		4
.L_0:
        /*0004*/ 	.word	index@(triton_)
        /*0008*/ 	.word	0x00000024


	//----- nvinfo : EIATTR_MAX_STACK_SIZE
	.align		4
.L_1:
        /*000c*/ 	.byte	0x04, 0x23
        /*000e*/ 	.short	(.L_3 - .L_2)
	.align		4
.L_2:
        /*0010*/ 	.word	index@(triton_)
        /*0014*/ 	.word	0x00000000


	//----- nvinfo : EIATTR_MIN_STACK_SIZE
	.align		4
.L_3:
        /*0018*/ 	.byte	0x04, 0x12
        /*001a*/ 	.short	(.L_5 - .L_4)
	.align		4
.L_4:
        /*001c*/ 	.word	index@(triton_)
        /*0020*/ 	.word	0x00000000


	//----- nvinfo : EIATTR_FRAME_SIZE
	.align		4
.L_5:
        /*0024*/ 	.byte	0x04, 0x11
        /*0026*/ 	.short	(.L_7 - .L_6)
	.align		4
.L_6:
        /*0028*/ 	.word	index@(triton_)
        /*002c*/ 	.word	0x00000000
.L_7:


//--------------------- .nv.info.triton_          --------------------------
	.section	.nv.info.triton_,"",@"SHT_CUDA_INFO"
	.align	4


	//----- nvinfo : EIATTR_CUDA_API_VERSION
	.align		4
        /*0000*/ 	.byte	0x04, 0x37
        /*0002*/ 	.short	(.L_9 - .L_8)
.L_8:
        /*0004*/ 	.word	0x0000007b


	//----- nvinfo : EIATTR_SW2861232_WAR
	.align		4
.L_9:
        /*0008*/ 	.byte	0x01, 0x35
	.zero		2


	//----- nvinfo : EIATTR_PARAM_CBANK
	.align		4
        /*000c*/ 	.byte	0x04, 0x0a
        /*000e*/ 	.short	(.L_11 - .L_10)
	.align		4
.L_10:
        /*0010*/ 	.word	index@(.nv.constant0.triton_)
        /*0014*/ 	.short	0x0160
        /*0016*/ 	.short	0x001c


	//----- nvinfo : EIATTR_CBANK_PARAM_SIZE
	.align		4
.L_11:
        /*0018*/ 	.byte	0x03, 0x19
        /*001a*/ 	.short	0x001c


	//----- nvinfo : EIATTR_KPARAM_INFO
	.align		4
        /*001c*/ 	.byte	0x04, 0x17
        /*001e*/ 	.short	(.L_13 - .L_12)
.L_12:
        /*0020*/ 	.word	0x00000000
        /*0024*/ 	.short	0x0003
        /*0026*/ 	.short	0x0018
        /*0028*/ 	.byte	0x00, 0xf0, 0x11, 0x00


	//----- nvinfo : EIATTR_KPARAM_INFO
	.align		4
.L_13:
        /*002c*/ 	.byte	0x04, 0x17
        /*002e*/ 	.short	(.L_15 - .L_14)
.L_14:
        /*0030*/ 	.word	0x00000000
        /*0034*/ 	.short	0x0002
        /*0036*/ 	.short	0x0010
        /*0038*/ 	.byte	0x00, 0xf0, 0x21, 0x00


	//----- nvinfo : EIATTR_KPARAM_INFO
	.align		4
.L_15:
        /*003c*/ 	.byte	0x04, 0x17
        /*003e*/ 	.short	(.L_17 - .L_16)
.L_16:
        /*0040*/ 	.word	0x00000000
        /*0044*/ 	.short	0x0001
        /*0046*/ 	.short	0x0008
        /*0048*/ 	.byte	0x00, 0xf0, 0x21, 0x00


	//----- nvinfo : EIATTR_KPARAM_INFO
	.align		4
.L_17:
        /*004c*/ 	.byte	0x04, 0x17
        /*004e*/ 	.short	(.L_19 - .L_18)
.L_18:
        /*0050*/ 	.word	0x00000000
        /*0054*/ 	.short	0x0000
        /*0056*/ 	.short	0x0000
        /*0058*/ 	.byte	0x00, 0xf0, 0x21, 0x00


	//----- nvinfo : EIATTR_MAXREG_COUNT
	.align		4
.L_19:
        /*005c*/ 	.byte	0x03, 0x1b
        /*005e*/ 	.short	0x00ff


	//----- nvinfo : EIATTR_EXIT_INSTR_OFFSETS
	.align		4
        /*0060*/ 	.byte	0x04, 0x1c
        /*0062*/ 	.short	(.L_21 - .L_20)


	//   ....[0]....
.L_20:
        /*0064*/ 	.word	0x000007e0


	//   ....[1]....
        /*0068*/ 	.word	0x00000800


	//----- nvinfo : EIATTR_MAX_THREADS
	.align		4
.L_21:
        /*006c*/ 	.byte	0x04, 0x05
        /*006e*/ 	.short	(.L_23 - .L_22)
.L_22:
        /*0070*/ 	.word	0x00000080
        /*0074*/ 	.word	0x00000001
        /*0078*/ 	.word	0x00000001
.L_23:


//--------------------- .nv.rel.action            --------------------------
	.section	.nv.rel.action,"",@"SHT_CUDA_RELOCINFO"
	.align	8
	.sectionentsize	8
        /*0000*/ 	.byte	0x73, 0x00, 0x00, 0x00, 0x00, 0x00, 0x00, 0x00, 0x00, 0x00, 0x00, 0x11, 0x25, 0x00, 0x05, 0x36


//--------------------- .nv.constant0.triton_     --------------------------
	.section	.nv.constant0.triton_,"a",@progbits
	.align	4
.nv.constant0.triton_:
	.zero		380


//--------------------- .text.triton_             --------------------------
	.section	.text.triton_,"ax",@progbits
	.sectioninfo	@"SHI_REGISTERS=36"
	.align	128
        .global         triton_
        .type           triton_,@function
        .size           triton_,(.L_x_1 - triton_)
        .other          triton_,@"STO_CUDA_ENTRY STV_DEFAULT"
triton_:
.text.triton_:
[----:B------:R-:W-:-:S02]  /*0000*/  IMAD.MOV.U32 R1, RZ, RZ, c[0x0][0x28] ;  /* 0x00000a00ff017624 */ /* 0x000fc400078e00ff */
[----:B------:R-:W0:Y:S01]  /*0010*/  S2R R0, SR_TID.X ;  /* 0x0000000000007919 */ /* 0x000e220000002100 */
[----:B------:R-:W-:Y:S01]  /*0020*/  IMAD.MOV.U32 R14, RZ, RZ, 0x8 ;  /* 0x00000008ff0e7424 */ /* 0x000fe200078e00ff */
[----:B------:R-:W-:Y:S01]  /*0030*/  CS2R R26, SRZ ;  /* 0x00000000001a7805 */ /* 0x000fe2000001ff00 */
[----:B------:R-:W-:Y:S01]  /*0040*/  ULDC.64 UR4, c[0x0][0x118] ;  /* 0x0000460000047ab9 */ /* 0x000fe20000000a00 */
[----:B------:R-:W1:Y:S01]  /*0050*/  S2R R3, SR_CTAID.X ;  /* 0x0000000000037919 */ /* 0x000e620000002500 */
[----:B0-----:R-:W-:-:S05]  /*0060*/  IMAD.SHL.U32 R0, R0, 0x4, RZ ;  /* 0x0000000400007824 */ /* 0x001fca00078e00ff */
[----:B------:R-:W-:-:S05]  /*0070*/  LOP3.LUT R0, R0, 0x1fc, RZ, 0xc0, !PT ;  /* 0x000001fc00007812 */ /* 0x000fca00078ec0ff */
[----:B-1----:R-:W-:-:S04]  /*0080*/  IMAD R0, R3, 0x400, R0 ;  /* 0x0000040003007824 */ /* 0x002fc800078e0200 */
[C---:B------:R-:W-:Y:S01]  /*0090*/  IMAD.HI R2, R0.reuse, 0x77280773, RZ ;  /* 0x7728077300027827 */ /* 0x040fe200078e02ff */
[----:B------:R-:W-:-:S04]  /*00a0*/  ISETP.GE.AND P1, PT, R0, c[0x0][0x178], PT ;  /* 0x00005e0000007a0c */ /* 0x000fc80003f26270 */
[----:B------:R-:W-:-:S04]  /*00b0*/  SHF.R.U32.HI R3, RZ, 0x1f, R2 ;  /* 0x0000001fff037819 */ /* 0x000fc80000011602 */
[----:B------:R-:W-:-:S05]  /*00c0*/  LEA.HI.SX32 R3, R2, R3, 0x14 ;  /* 0x0000000302037211 */ /* 0x000fca00078fa2ff */
[----:B------:R-:W-:-:S05]  /*00d0*/  IMAD.WIDE R8, R3, R14, c[0x0][0x160] ;  /* 0x0000580003087625 */ /* 0x000fca00078e020e */
[----:B------:R0:W2:Y:S01]  /*00e0*/  @!P1 LDG.E.EL.64 R26, [R8.64] ;  /* 0x00000004081a9981 */ /* 0x0000a2000c2e1b00 */
[----:B------:R-:W-:Y:S01]  /*00f0*/  CS2R R24, SRZ ;  /* 0x0000000000187805 */ /* 0x000fe2000001ff00 */
[----:B------:R-:W-:Y:S01]  /*0100*/  CS2R R20, SRZ ;  /* 0x0000000000147805 */ /* 0x000fe2000001ff00 */
[----:B------:R-:W-:-:S04]  /*0110*/  IADD3 R28, R0, 0x200, RZ ;  /* 0x00000200001c7810 */ /* 0x000fc80007ffe0ff */
[----:B------:R0:W3:Y:S04]  /*0120*/  @!P1 LDG.E.EL.64 R24, [R8.64] ;  /* 0x0000000408189981 */ /* 0x0000e8000c2e1b00 */
[----:B------:R0:W4:Y:S01]  /*0130*/  @!P1 LDG.E.EL.64 R20, [R8.64] ;  /* 0x0000000408149981 */ /* 0x000122000c2e1b00 */
[C---:B------:R-:W-:Y:S01]  /*0140*/  IMAD.HI R2, R28.reuse, 0x77280773, RZ ;  /* 0x772807731c027827 */ /* 0x040fe200078e02ff */
[----:B------:R-:W-:Y:S01]  /*0150*/  CS2R R22, SRZ ;  /* 0x0000000000167805 */ /* 0x000fe2000001ff00 */
[----:B------:R-:W-:-:S03]  /*0160*/  ISETP.GE.AND P0, PT, R28, c[0x0][0x178], PT ;  /* 0x00005e001c007a0c */ /* 0x000fc60003f06270 */
[----:B------:R-:W-:Y:S01]  /*0170*/  SHF.R.U32.HI R3, RZ, 0x1f, R2 ;  /* 0x0000001fff037819 */ /* 0x000fe20000011602 */
[----:B------:R-:W-:Y:S01]  /*0180*/  CS2R R18, SRZ ;  /* 0x0000000000127805 */ /* 0x000fe2000001ff00 */
[----:B------:R0:W5:Y:S02]  /*0190*/  @!P1 LDG.E.EL.64 R22, [R8.64] ;  /* 0x0000000408169981 */ /* 0x000164000c2e1b00 */
[----:B------:R-:W-:-:S05]  /*01a0*/  LEA.HI.SX32 R3, R2, R3, 0x14 ;  /* 0x0000000302037211 */ /* 0x000fca00078fa2ff */
[----:B------:R-:W-:Y:S01]  /*01b0*/  IMAD.WIDE R14, R3, R14, c[0x0][0x160] ;  /* 0x00005800030e7625 */ /* 0x000fe200078e020e */
[----:B------:R-:W-:-:S04]  /*01c0*/  CS2R R16, SRZ ;  /* 0x0000000000107805 */ /* 0x000fc8000001ff00 */
[----:B------:R1:W5:Y:S04]  /*01d0*/  @!P0 LDG.E.EL.64 R18, [R14.64] ;  /* 0x000000040e128981 */ /* 0x000368000c2e1b00 */
[----:B------:R1:W5:Y:S01]  /*01e0*/  @!P0 LDG.E.EL.64 R16, [R14.64] ;  /* 0x000000040e108981 */ /* 0x000362000c2e1b00 */
[----:B------:R-:W-:Y:S01]  /*01f0*/  IMAD.MOV.U32 R31, RZ, RZ, 0x4 ;  /* 0x00000004ff1f7424 */ /* 0x000fe200078e00ff */
[----:B------:R-:W-:Y:S01]  /*0200*/  CS2R R2, SRZ ;  /* 0x0000000000027805 */ /* 0x000fe2000001ff00 */
[----:B------:R-:W-:Y:S01]  /*0210*/  CS2R R4, SRZ ;  /* 0x0000000000047805 */ /* 0x000fe2000001ff00 */
[----:B------:R-:W-:Y:S01]  /*0220*/  CS2R R6, SRZ ;  /* 0x0000000000067805 */ /* 0x000fe2000001ff00 */
[----:B------:R-:W-:Y:S01]  /*0230*/  IMAD.WIDE R30, R0, R31, c[0x0][0x168] ;  /* 0x00005a00001e7625 */ /* 0x000fe200078e021f */
[----:B------:R-:W-:-:S02]  /*0240*/  CS2R R12, SRZ ;  /* 0x00000000000c7805 */ /* 0x000fc4000001ff00 */
[----:B------:R1:W5:Y:S04]  /*0250*/  @!P0 LDG.E.EL.64 R2, [R14.64] ;  /* 0x000000040e028981 */ /* 0x000368000c2e1b00 */
[----:B------:R1:W5:Y:S04]  /*0260*/  @!P1 LDG.E.128 R4, [R30.64] ;  /* 0x000000041e049981 */ /* 0x000368000c1e1d00 */
[----:B------:R1:W5:Y:S01]  /*0270*/  @!P0 LDG.E.EL.64 R12, [R14.64] ;  /* 0x000000040e0c8981 */ /* 0x000362000c2e1b00 */
[----:B0-----:R-:W-:Y:S01]  /*0280*/  CS2R R8, SRZ ;  /* 0x0000000000087805 */ /* 0x001fe2000001ff00 */
[----:B------:R-:W-:-:S06]  /*0290*/  CS2R R10, SRZ ;  /* 0x00000000000a7805 */ /* 0x000fcc000001ff00 */
[----:B------:R0:W5:Y:S01]  /*02a0*/  @!P0 LDG.E.128 R8, [R30.64+0x800] ;  /* 0x000800041e088981 */ /* 0x000162000c1e1d00 */
[----:B------:R-:W-:-:S05]  /*02b0*/  IMAD.HI R29, R0, 0x2e8ba2e9, RZ ;  /* 0x2e8ba2e9001d7827 */ /* 0x000fca00078e02ff */
[----:B------:R-:W-:-:S04]  /*02c0*/  SHF.R.U32.HI R32, RZ, 0x1f, R29 ;  /* 0x0000001fff207819 */ /* 0x000fc8000001161d */
[----:B------:R-:W-:-:S05]  /*02d0*/  LEA.HI.SX32 R33, R29, R32, 0x1b ;  /* 0x000000201d217211 */ /* 0x000fca00078fdaff */
[----:B------:R-:W-:-:S05]  /*02e0*/  IMAD.HI R29, R33, 0x51eb851f, RZ ;  /* 0x51eb851f211d7827 */ /* 0x000fca00078e02ff */
[----:B------:R-:W-:-:S04]  /*02f0*/  SHF.R.U32.HI R32, RZ, 0x1f, R29 ;  /* 0x0000001fff207819 */ /* 0x000fc8000001161d */
[----:B------:R-:W-:-:S05]  /*0300*/  LEA.HI.SX32 R32, R29, R32, 0x1c ;  /* 0x000000201d207211 */ /* 0x000fca00078fe2ff */
[----:B-1----:R-:W-:-:S06]  /*0310*/  IMAD R14, R32, -0x32, R33 ;  /* 0xffffffce200e7824 */ /* 0x002fcc00078e0221 */
[----:B------:R-:W1:Y:S01]  /*0320*/  I2F.F64 R14, R14 ;  /* 0x0000000e000e7312 */ /* 0x000e620000201c00 */
[----:B------:R-:W-:Y:S01]  /*0330*/  IMAD.HI R28, R28, 0x2e8ba2e9, RZ ;  /* 0x2e8ba2e91c1c7827 */ /* 0x000fe200078e02ff */
[----:B--2---:R-:W2:-:S04]  /*0340*/  DSETP.NAN.AND P2, PT, R26, R26, PT ;  /* 0x0000001a1a00722a */ /* 0x004e880003f48000 */
[----:B------:R-:W0:Y:S02]  /*0350*/  DSETP.GEU.AND P3, PT, R26, 50, PT ;  /* 0x404900001a00742a */ /* 0x000e240003f6e000 */
[C---:B--2---:R-:W-:Y:S02]  /*0360*/  FSEL R29, R26.reuse, RZ, P2 ;  /* 0x000000ff1a1d7208 */ /* 0x044fe40001000000 */
[C---:B0-----:R-:W-:Y:S01]  /*0370*/  FSEL R31, R27.reuse, 3.140625, P2 ;  /* 0x404900001b1f7808 */ /* 0x041fe20001000000 */
[----:B---3--:R-:W0:Y:S01]  /*0380*/  DSETP.NAN.AND P2, PT, R24, R24, PT ;  /* 0x000000181800722a */ /* 0x008e220003f48000 */
[----:B------:R-:W-:Y:S02]  /*0390*/  FSEL R26, R26, R29, !P3 ;  /* 0x0000001d1a1a7208 */ /* 0x000fe40005800000 */
[----:B------:R-:W-:Y:S01]  /*03a0*/  FSEL R27, R27, R31, !P3 ;  /* 0x0000001f1b1b7208 */ /* 0x000fe20005800000 */
[----:B----4-:R-:W2:-:S04]  /*03b0*/  DSETP.NAN.AND P4, PT, R20, R20, PT ;  /* 0x000000141400722a */ /* 0x010e880003f88000 */
[----:B------:R-:W3:-:S04]  /*03c0*/  DSETP.GEU.AND P5, PT, R24, 50, PT ;  /* 0x404900001800742a */ /* 0x000ec80003fae000 */
[----:B-1----:R0:W-:Y:S02]  /*03d0*/  DSETP.GT.AND P3, PT, R26, R14, PT ;  /* 0x0000000e1a00722a */ /* 0x0021e40003f64000 */
[----:B0-----:R-:W-:Y:S02]  /*03e0*/  FSEL R27, R24, RZ, P2 ;  /* 0x000000ff181b7208 */ /* 0x001fe40001000000 */
[----:B------:R-:W0:Y:S01]  /*03f0*/  DSETP.GEU.AND P6, PT, R20, 50, PT ;  /* 0x404900001400742a */ /* 0x000e220003fce000 */
[----:B--2---:R-:W-:Y:S02]  /*0400*/  FSEL R31, R20, RZ, P4 ;  /* 0x000000ff141f7208 */ /* 0x004fe40002000000 */
[----:B------:R-:W-:Y:S02]  /*0410*/  FSEL R33, R21, 3.140625, P4 ;  /* 0x4049000015217808 */ /* 0x000fe40002000000 */
[----:B---3--:R-:W-:Y:S02]  /*0420*/  FSEL R24, R24, R27, !P5 ;  /* 0x0000001b18187208 */ /* 0x008fe40006800000 */
[----:B------:R-:W-:-:S02]  /*0430*/  SHF.R.U32.HI R27, RZ, 0x1f, R28 ;  /* 0x0000001fff1b7819 */ /* 0x000fc4000001161c */
[----:B0-----:R-:W-:Y:S02]  /*0440*/  FSEL R20, R20, R31, !P6 ;  /* 0x0000001f14147208 */ /* 0x001fe40007000000 */
[----:B------:R-:W-:Y:S02]  /*0450*/  FSEL R21, R21, R33, !P6 ;  /* 0x0000002115157208 */ /* 0x000fe40007000000 */
[C---:B------:R-:W-:Y:S02]  /*0460*/  FSEL R29, R25.reuse, 3.140625, P2 ;  /* 0x40490000191d7808 */ /* 0x040fe40001000000 */
[----:B------:R-:W-:Y:S02]  /*0470*/  LEA.HI.SX32 R27, R28, R27, 0x1b ;  /* 0x0000001b1c1b7211 */ /* 0x000fe400078fdaff */
[----:B------:R-:W-:Y:S01]  /*0480*/  FSEL R25, R25, R29, !P5 ;  /* 0x0000001d19197208 */ /* 0x000fe20006800000 */
[----:B------:R0:W-:Y:S02]  /*0490*/  DSETP.GT.AND P2, PT, R20, R14, PT ;  /* 0x0000000e1400722a */ /* 0x0001e40003f44000 */
[----:B0-----:R-:W-:-:S02]  /*04a0*/  IMAD.HI R20, R27, 0x51eb851f, RZ ;  /* 0x51eb851f1b147827 */ /* 0x001fc400078e02ff */
[----:B-----5:R-:W0:-:S03]  /*04b0*/  DSETP.NAN.AND P5, PT, R22, R22, PT ;  /* 0x000000161600722a */ /* 0x020e060003fa8000 */
[----:B------:R-:W-:Y:S01]  /*04c0*/  SHF.R.U32.HI R21, RZ, 0x1f, R20 ;  /* 0x0000001fff157819 */ /* 0x000fe20000011614 */
[----:B------:R-:W1:Y:S02]  /*04d0*/  DSETP.GEU.AND P6, PT, R22, 50, PT ;  /* 0x404900001600742a */ /* 0x000e640003fce000 */
[----:B0-----:R-:W-:Y:S02]  /*04e0*/  FSEL R29, R23, 3.140625, P5 ;  /* 0x40490000171d7808 */ /* 0x001fe40002800000 */
[----:B------:R0:W-:Y:S02]  /*04f0*/  DSETP.GT.AND P4, PT, R24, R14, PT ;  /* 0x0000000e1800722a */ /* 0x0001e40003f84000 */
[----:B0-----:R-:W-:Y:S02]  /*0500*/  FSEL R25, R22, RZ, P5 ;  /* 0x000000ff16197208 */ /* 0x001fe40002800000 */
[----:B------:R-:W0:Y:S01]  /*0510*/  DSETP.NAN.AND P5, PT, R18, R18, PT ;  /* 0x000000121200722a */ /* 0x000e220003fa8000 */
[----:B------:R-:W-:-:S02]  /*0520*/  LEA.HI.SX32 R24, R20, R21, 0x1c ;  /* 0x0000001514187211 */ /* 0x000fc400078fe2ff */
[----:B-1----:R-:W-:Y:S02]  /*0530*/  FSEL R20, R22, R25, !P6 ;  /* 0x0000001916147208 */ /* 0x002fe40007000000 */
[----:B------:R-:W-:Y:S01]  /*0540*/  FSEL R21, R23, R29, !P6 ;  /* 0x0000001d17157208 */ /* 0x000fe20007000000 */
[----:B------:R-:W1:Y:S01]  /*0550*/  DSETP.GEU.AND P6, PT, R18, 50, PT ;  /* 0x404900001200742a */ /* 0x000e620003fce000 */
[C---:B0-----:R-:W-:Y:S02]  /*0560*/  FSEL R23, R18.reuse, RZ, P5 ;  /* 0x000000ff12177208 */ /* 0x041fe40002800000 */
[C---:B------:R-:W-:Y:S01]  /*0570*/  FSEL R25, R19.reuse, 3.140625, P5 ;  /* 0x4049000013197808 */ /* 0x040fe20002800000 */
[C---:B------:R-:W0:Y:S02]  /*0580*/  DSETP.NAN.AND P5, PT, R16.reuse, R16, PT ;  /* 0x000000101000722a */ /* 0x040e240003fa8000 */
[----:B-1----:R-:W-:Y:S02]  /*0590*/  FSEL R22, R18, R23, !P6 ;  /* 0x0000001712167208 */ /* 0x002fe40007000000 */
[----:B------:R-:W-:Y:S01]  /*05a0*/  FSEL R23, R19, R25, !P6 ;  /* 0x0000001913177208 */ /* 0x000fe20007000000 */
[----:B------:R-:W1:Y:S01]  /*05b0*/  DSETP.GEU.AND P6, PT, R16, 50, PT ;  /* 0x404900001000742a */ /* 0x000e620003fce000 */
[----:B------:R-:W-:Y:S01]  /*05c0*/  IMAD R24, R24, -0x32, R27 ;  /* 0xffffffce18187824 */ /* 0x000fe200078e021b */
[----:B0-----:R-:W-:-:S02]  /*05d0*/  FSEL R25, R16, RZ, P5 ;  /* 0x000000ff10197208 */ /* 0x001fc40002800000 */
[C---:B------:R-:W-:Y:S01]  /*05e0*/  FSEL R27, R17.reuse, 3.140625, P5 ;  /* 0x40490000111b7808 */ /* 0x040fe20002800000 */
[----:B------:R1:W-:Y:S01]  /*05f0*/  DSETP.GT.AND P5, PT, R20, R14, PT ;  /* 0x0000000e1400722a */ /* 0x0003e20003fa4000 */
[----:B------:R-:W0:Y:S01]  /*0600*/  I2F.F64 R18, R24 ;  /* 0x0000001800127312 */ /* 0x000e220000201c00 */
[----:B-1----:R-:W-:Y:S02]  /*0610*/  FSEL R14, R16, R25, !P6 ;  /* 0x00000019100e7208 */ /* 0x002fe40007000000 */
[----:B------:R-:W-:Y:S01]  /*0620*/  FSEL R15, R17, R27, !P6 ;  /* 0x0000001b110f7208 */ /* 0x000fe20007000000 */
[----:B------:R-:W1:Y:S01]  /*0630*/  DSETP.NAN.AND P6, PT, R2, R2, PT ;  /* 0x000000020200722a */ /* 0x000e620003fc8000 */
[----:B------:R-:W-:-:S03]  /*0640*/  SEL R4, R4, RZ, P2 ;  /* 0x000000ff04047207 */ /* 0x000fc60001000000 */
[----:B------:R-:W2:Y:S01]  /*0650*/  DSETP.GEU.AND P2, PT, R2, 50, PT ;  /* 0x404900000200742a */ /* 0x000ea20003f4e000 */
[----:B------:R-:W-:Y:S02]  /*0660*/  SEL R5, R5, RZ, P3 ;  /* 0x000000ff05057207 */ /* 0x000fe40001800000 */
[C---:B-1----:R-:W-:Y:S01]  /*0670*/  FSEL R17, R2.reuse, RZ, P6 ;  /* 0x000000ff02117208 */ /* 0x042fe20003000000 */
[C---:B------:R-:W1:Y:S01]  /*0680*/  DSETP.NAN.AND P3, PT, R12.reuse, R12, PT ;  /* 0x0000000c0c00722a */ /* 0x040e620003f68000 */
[C---:B------:R-:W-:Y:S02]  /*0690*/  FSEL R21, R3.reuse, 3.140625, P6 ;  /* 0x4049000003157808 */ /* 0x040fe40003000000 */
[----:B--2---:R-:W-:Y:S02]  /*06a0*/  FSEL R2, R2, R17, !P2 ;  /* 0x0000001102027208 */ /* 0x004fe40005000000 */
[----:B------:R-:W-:Y:S01]  /*06b0*/  FSEL R3, R3, R21, !P2 ;  /* 0x0000001503037208 */ /* 0x000fe20005000000 */
[----:B------:R-:W2:Y:S01]  /*06c0*/  DSETP.GEU.AND P2, PT, R12, 50, PT ;  /* 0x404900000c00742a */ /* 0x000ea20003f4e000 */
[----:B-1----:R-:W-:-:S02]  /*06d0*/  FSEL R17, R12, RZ, P3 ;  /* 0x000000ff0c117208 */ /* 0x002fc40001800000 */
[C---:B------:R-:W-:Y:S01]  /*06e0*/  FSEL R21, R13.reuse, 3.140625, P3 ;  /* 0x404900000d157808 */ /* 0x040fe20001800000 */
[--C-:B0-----:R0:W-:Y:S02]  /*06f0*/  DSETP.GT.AND P3, PT, R14, R18.reuse, PT ;  /* 0x000000120e00722a */ /* 0x1011e40003f64000 */
[----:B0-----:R-:W-:Y:S01]  /*0700*/  IMAD.MOV.U32 R15, RZ, RZ, 0x4 ;  /* 0x00000004ff0f7424 */ /* 0x001fe200078e00ff */
[----:B--2---:R-:W-:Y:S02]  /*0710*/  FSEL R12, R12, R17, !P2 ;  /* 0x000000110c0c7208 */ /* 0x004fe40005000000 */
[----:B------:R-:W-:Y:S02]  /*0720*/  FSEL R13, R13, R21, !P2 ;  /* 0x000000150d0d7208 */ /* 0x000fe40005000000 */
[----:B------:R-:W-:Y:S01]  /*0730*/  SEL R6, R6, RZ, P4 ;  /* 0x000000ff06067207 */ /* 0x000fe20002000000 */
[----:B------:R0:W-:Y:S01]  /*0740*/  DSETP.GT.AND P4, PT, R2, R18, PT ;  /* 0x000000120200722a */ /* 0x0001e20003f84000 */
[----:B------:R-:W-:Y:S01]  /*0750*/  SEL R7, R7, RZ, P5 ;  /* 0x000000ff07077207 */ /* 0x000fe20002800000 */
[----:B0-----:R-:W-:-:S02]  /*0760*/  IMAD.WIDE R2, R0, R15, c[0x0][0x170] ;  /* 0x00005c0000027625 */ /* 0x001fc400078e020f */
[----:B------:R-:W0:-:S04]  /*0770*/  DSETP.GT.AND P6, PT, R22, R18, PT ;  /* 0x000000121600722a */ /* 0x000e080003fc4000 */
[----:B------:R-:W1:Y:S01]  /*0780*/  DSETP.GT.AND P2, PT, R12, R18, PT ;  /* 0x000000120c00722a */ /* 0x000e620003f44000 */
[----:B------:R2:W-:Y:S01]  /*0790*/  @!P1 STG.E.128 [R2.64], R4 ;  /* 0x0000000402009986 */ /* 0x0005e2000c101d04 */
[----:B0-----:R-:W-:Y:S02]  /*07a0*/  SEL R9, R9, RZ, P6 ;  /* 0x000000ff09097207 */ /* 0x001fe40003000000 */
[----:B------:R-:W-:Y:S02]  /*07b0*/  SEL R10, R10, RZ, P3 ;  /* 0x000000ff0a0a7207 */ /* 0x000fe40001800000 */
[----:B------:R-:W-:Y:S02]  /*07c0*/  SEL R8, R8, RZ, P4 ;  /* 0x000000ff08087207 */ /* 0x000fe40002000000 */
[----:B-1----:R-:W-:Y:S01]  /*07d0*/  SEL R11, R11, RZ, P2 ;  /* 0x000000ff0b0b7207 */ /* 0x002fe20001000000 */
[----:B------:R-:W-:Y:S06]  /*07e0*/  @P0 EXIT ;  /* 0x000000000000094d */ /* 0x000fec0003800000 */
[----:B------:R-:W-:Y:S01]  /*07f0*/  STG.E.128 [R2.64+0x800], R8 ;  /* 0x0008000802007986 */ /* 0x000fe2000c101d04 */
[----:B------:R-:W-:Y:S05]  /*0800*/  EXIT ;  /* 0x000000000000794d */ /* 0x000fea0003800000 */
.L_x_0:
[----:B------:R-:W-:-:S00]  /*0810*/  BRA `(.L_x_0) ;  /* 0xfffffff000007947 */ /* 0x000fc0000383ffff */
[----:B------:R-:W-:-:S00]  /*0820*/  NOP ;  /* 0x0000000000007918 */ /* 0x000fc00000000000 */
        /* <DEDUP_REMOVED lines=13> */
.L_x_1:
